	.headerflags	@"EF_CUDA_TEXMODE_UNIFIED EF_CUDA_64BIT_ADDRESS EF_CUDA_ACCELERATORS EF_CUDA_SM90 EF_CUDA_VIRTUAL_SM(EF_CUDA_SM90)"
	.elftype	@"ET_EXEC"


//--------------------- .nv.info                  --------------------------
	.section	.nv.info,"",@"SHT_CUDA_INFO"
	.align	4


	//----- nvinfo : EIATTR_REGCOUNT
	.align		4
        /*0000*/ 	.byte	0x04, 0x2f
        /*0002*/ 	.short	(.L_1 - .L_0)
	.align		4
.L_0:
        /*0004*/ 	.word	index@(triton_poi_fused__to_copy_22)
        /*0008*/ 	.word	0x0000000a


	//----- nvinfo : EIATTR_MIN_STACK_SIZE
	.align		4
.L_1:
        /*000c*/ 	.byte	0x04, 0x12
        /*000e*/ 	.short	(.L_3 - .L_2)
	.align		4
.L_2:
        /*0010*/ 	.word	index@(triton_poi_fused__to_copy_22)
        /*0014*/ 	.word	0x00000000


	//----- nvinfo : EIATTR_FRAME_SIZE
	.align		4
.L_3:
        /*0018*/ 	.byte	0x04, 0x11
        /*001a*/ 	.short	(.L_5 - .L_4)
	.align		4
.L_4:
        /*001c*/ 	.word	index@(triton_poi_fused__to_copy_22)
        /*0020*/ 	.word	0x00000000


	//----- nvinfo : EIATTR_MIN_STACK_SIZE
	.align		4
.L_5:
        /*0024*/ 	.byte	0x04, 0x12
        /*0026*/ 	.short	(.L_7 - .L_6)
	.align		4
.L_6:
        /*0028*/ 	.word	index@(triton_poi_fused__to_copy_22)
        /*002c*/ 	.word	0x00000000
.L_7:


//--------------------- .nv.info.triton_poi_fused__to_copy_22 --------------------------
	.section	.nv.info.triton_poi_fused__to_copy_22,"",@"SHT_CUDA_INFO"
	.sectionflags	@""
	.align	4


	//----- nvinfo : EIATTR_CUDA_API_VERSION
	.align		4
        /*0000*/ 	.byte	0x04, 0x37
        /*0002*/ 	.short	(.L_9 - .L_8)
.L_8:
        /*0004*/ 	.word	0x0000007c


	//----- nvinfo : EIATTR_KPARAM_INFO
	.align		4
.L_9:
        /*0008*/ 	.byte	0x04, 0x17
        /*000a*/ 	.short	(.L_11 - .L_10)
.L_10:
        /*000c*/ 	.word	0x00000000
        /*0010*/ 	.short	0x0001
        /*0012*/ 	.short	0x0008
        /*0014*/ 	.byte	0x00, 0xf0, 0x11, 0x00


	//----- nvinfo : EIATTR_KPARAM_INFO
	.align		4
.L_11:
        /*0018*/ 	.byte	0x04, 0x17
        /*001a*/ 	.short	(.L_13 - .L_12)
.L_12:
        /*001c*/ 	.word	0x00000000
        /*0020*/ 	.short	0x0000
        /*0022*/ 	.short	0x0000
        /*0024*/ 	.byte	0x00, 0xf4, 0x21, 0x00


	//----- nvinfo : EIATTR_SPARSE_MMA_MASK
	.align		4
.L_13:
        /*0028*/ 	.byte	0x03, 0x50
        /*002a*/ 	.short	0x0000


	//----- nvinfo : EIATTR_MAXREG_COUNT
	.align		4
        /*002c*/ 	.byte	0x03, 0x1b
        /*002e*/ 	.short	0x00ff


	//----- nvinfo : EIATTR_EXIT_INSTR_OFFSETS
	.align		4
        /*0030*/ 	.byte	0x04, 0x1c
        /*0032*/ 	.short	(.L_15 - .L_14)


	//   ....[0]....
.L_14:
        /*0034*/ 	.word	0x00000100


	//   ....[1]....
        /*0038*/ 	.word	0x00000130


	//----- nvinfo : EIATTR_REQNTID
	.align		4
.L_15:
        /*003c*/ 	.byte	0x04, 0x10
        /*003e*/ 	.short	(.L_17 - .L_16)
.L_16:
        /*0040*/ 	.word	0x00000020
        /*0044*/ 	.word	0x00000001
        /*0048*/ 	.word	0x00000001


	//----- nvinfo : EIATTR_CBANK_PARAM_SIZE
	.align		4
.L_17:
        /*004c*/ 	.byte	0x03, 0x19
        /*004e*/ 	.short	0x000c


	//----- nvinfo : EIATTR_PARAM_CBANK
	.align		4
        /*0050*/ 	.byte	0x04, 0x0a
        /*0052*/ 	.short	(.L_19 - .L_18)
	.align		4
.L_18:
        /*0054*/ 	.word	index@(.nv.constant0.triton_poi_fused__to_copy_22)
        /*0058*/ 	.short	0x0210
        /*005a*/ 	.short	0x000c


	//----- nvinfo : EIATTR_SW_WAR
	.align		4
.L_19:
        /*005c*/ 	.byte	0x04, 0x36
        /*005e*/ 	.short	(.L_21 - .L_20)
.L_20:
        /*0060*/ 	.word	0x00000008
.L_21:


//--------------------- .nv.callgraph             --------------------------
	.section	.nv.callgraph,"",@"SHT_CUDA_CALLGRAPH"
	.align	4
	.sectionentsize	8
	.align		4
        /*0000*/ 	.word	0x00000000
	.align		4
        /*0004*/ 	.word	0xffffffff
	.align		4
        /*0008*/ 	.word	0x00000000
	.align		4
        /*000c*/ 	.word	0xfffffffe
	.align		4
        /*0010*/ 	.word	0x00000000
	.align		4
        /*0014*/ 	.word	0xfffffffd
	.align		4
        /*0018*/ 	.word	0x00000000
	.align		4
        /*001c*/ 	.word	0xfffffffc


//--------------------- .text.triton_poi_fused__to_copy_22 --------------------------
	.section	.text.triton_poi_fused__to_copy_22,"ax",@progbits
	.align	128
        .global         triton_poi_fused__to_copy_22
        .type           triton_poi_fused__to_copy_22,@function
        .size           triton_poi_fused__to_copy_22,(.L_x_1 - triton_poi_fused__to_copy_22)
        .other          triton_poi_fused__to_copy_22,@"STO_CUDA_ENTRY STV_DEFAULT"
triton_poi_fused__to_copy_22:
.text.triton_poi_fused__to_copy_22:
[----:B------:R-:W0:Y:S02]  /*0000*/  LDC R1, c[0x0][0x28] ;  /* 0x00000a00ff017b82 */ /* 0x000e240000000800 */
[----:B------:R-:W1:Y:S01]  /*0010*/  S2R R6, SR_TID.X ;  /* 0x0000000000067919 */ /* 0x000e620000002100 */
[----:B------:R-:W-:Y:S01]  /*0020*/  IMAD.MOV.U32 R7, RZ, RZ, 0x3f000000 ;  /* 0x3f000000ff077424 */ /* 0x000fe200078e00ff */
[----:B------:R-:W2:Y:S01]  /*0030*/  LDC.64 R2, c[0x0][0x210] ;  /* 0x00008400ff027b82 */ /* 0x000ea20000000a00 */
[----:B------:R-:W3:Y:S01]  /*0040*/  S2R R5, SR_CTAID.X ;  /* 0x0000000000057919 */ /* 0x000ee20000002500 */
[C---:B-1----:R-:W-:Y:S02]  /*0050*/  LOP3.LUT R0, R6.reuse, 0x7, RZ, 0xc0, !PT ;  /* 0x0000000706007812 */ /* 0x042fe400078ec0ff */
[----:B------:R-:W-:-:S03]  /*0060*/  LOP3.LUT P0, RZ, R6, 0x18, RZ, 0xc0, !PT ;  /* 0x0000001806ff7812 */ /* 0x000fc6000780c0ff */
[----:B---3--:R-:W-:-:S04]  /*0070*/  IMAD R5, R5, 0x8, R0 ;  /* 0x0000000805057824 */ /* 0x008fc800078e0200 */
[C---:B--2---:R-:W-:Y:S01]  /*0080*/  IMAD.WIDE R2, R5.reuse, 0x8, R2 ;  /* 0x0000000805027825 */ /* 0x044fe200078e0202 */
[----:B------:R-:W-:Y:S02]  /*0090*/  I2FP.F32.S32 R0, R5 ;  /* 0x0000000500007245 */ /* 0x000fe40000201400 */
[----:B------:R-:W-:-:S03]  /*00a0*/  ISETP.LT.AND P0, PT, R5, 0x8, !P0 ;  /* 0x000000080500780c */ /* 0x000fc60004701270 */
[----:B------:R-:W-:-:S04]  /*00b0*/  FADD R0, R0, 0.5 ;  /* 0x3f00000000007421 */ /* 0x000fc80000000000 */
[----:B------:R-:W-:-:S05]  /*00c0*/  FFMA R0, R0, R7, -0.5 ;  /* 0xbf00000000007423 */ /* 0x000fca0000000007 */
[----:B------:R-:W-:-:S04]  /*00d0*/  FMNMX R0, RZ, R0, !PT ;  /* 0x00000000ff007209 */ /* 0x000fc80007800000 */
[----:B------:R-:W1:Y:S02]  /*00e0*/  F2I.TRUNC.NTZ R4, R0 ;  /* 0x0000000000047305 */ /* 0x000e64000020f100 */
[----:B-1----:R-:W-:Y:S01]  /*00f0*/  SHF.R.S32.HI R5, RZ, 0x1f, R4 ;  /* 0x0000001fff057819 */ /* 0x002fe20000011404 */
[----:B------:R-:W-:Y:S06]  /*0100*/  @!P0 EXIT ;  /* 0x000000000000894d */ /* 0x000fec0003800000 */
[----:B------:R-:W-:Y:S02]  /*0110*/  ULDC.64 UR4, c[0x0][0x208] ;  /* 0x0000820000047ab9 */ /* 0x000fe40000000a00 */
[----:B------:R-:W-:Y:S01]  /*0120*/  STG.E.64 desc[UR4][R2.64], R4 ;  /* 0x0000000402007986 */ /* 0x000fe2000c101b04 */
[----:B------:R-:W-:Y:S05]  /*0130*/  EXIT ;  /* 0x000000000000794d */ /* 0x000fea0003800000 */
.L_x_0:
[----:B------:R-:W-:-:S00]  /*0140*/  BRA `(.L_x_0) ;  /* 0xfffffffc00fc7947 */ /* 0x000fc0000383ffff */
[----:B------:R-:W-:-:S00]  /*0150*/  NOP ;  /* 0x0000000000007918 */ /* 0x000fc00000000000 */
        /* <DEDUP_REMOVED lines=10> */
.L_x_1:


//--------------------- .nv.constant0.triton_poi_fused__to_copy_22 --------------------------
	.section	.nv.constant0.triton_poi_fused__to_copy_22,"a",@progbits
	.sectionflags	@""
	.align	4
.nv.constant0.triton_poi_fused__to_copy_22:
	.zero		540
